	.version 1.4
	.target sm_10, map_f64_to_f32
	// compiled with /Developer/NVIDIA/CUDA-5.5/bin/../open64/lib//be
	// nvopencc 4.1 built on 2013-09-05

	//-----------------------------------------------------------
	// Compiling /tmp/tmpxft_00004923_00000000-9_random.cpp3.i (/var/folders/47/7_llxx1d7mqdz5db3wszxt_m0000gn/T/ccBI#.baMQss)
	//-----------------------------------------------------------

	//-----------------------------------------------------------
	// Options:
	//-----------------------------------------------------------
	//  Target:ptx, ISA:sm_10, Endian:little, Pointer Size:64
	//  -O3	(Optimization level)
	//  -g0	(Debug level)
	//  -m2	(Report advisories)
	//-----------------------------------------------------------

	.file	1	"/tmp/tmpxft_00004923_00000000-8_random.cudafe2.gpu"
	.file	2	"/Applications/Xcode.app/Contents/Developer/Toolchains/XcodeDefault.xctoolchain/usr/bin/../lib/clang/5.1/include/stddef.h"
	.file	3	"/Developer/NVIDIA/CUDA-5.5/bin/../include/crt/device_runtime.h"
	.file	4	"/Developer/NVIDIA/CUDA-5.5/bin/../include/host_defines.h"
	.file	5	"/Developer/NVIDIA/CUDA-5.5/bin/../include/builtin_types.h"
	.file	6	"/Developer/NVIDIA/CUDA-5.5/bin/../include/device_types.h"
	.file	7	"/Developer/NVIDIA/CUDA-5.5/bin/../include/driver_types.h"
	.file	8	"/Developer/NVIDIA/CUDA-5.5/bin/../include/surface_types.h"
	.file	9	"/Developer/NVIDIA/CUDA-5.5/bin/../include/texture_types.h"
	.file	10	"/Developer/NVIDIA/CUDA-5.5/bin/../include/vector_types.h"
	.file	11	"/Developer/NVIDIA/CUDA-5.5/bin/../include/device_launch_parameters.h"
	.file	12	"/Developer/NVIDIA/CUDA-5.5/bin/../include/crt/storage_class.h"
	.file	13	"random.cu"
	.file	14	"/Developer/NVIDIA/CUDA-5.5/bin/../include/common_functions.h"
	.file	15	"/Developer/NVIDIA/CUDA-5.5/bin/../include/math_functions.h"
	.file	16	"/Developer/NVIDIA/CUDA-5.5/bin/../include/math_constants.h"
	.file	17	"/Developer/NVIDIA/CUDA-5.5/bin/../include/device_functions.h"
	.file	18	"/Developer/NVIDIA/CUDA-5.5/bin/../include/sm_11_atomic_functions.h"
	.file	19	"/Developer/NVIDIA/CUDA-5.5/bin/../include/sm_12_atomic_functions.h"
	.file	20	"/Developer/NVIDIA/CUDA-5.5/bin/../include/sm_13_double_functions.h"
	.file	21	"/Developer/NVIDIA/CUDA-5.5/bin/../include/sm_20_atomic_functions.h"
	.file	22	"/Developer/NVIDIA/CUDA-5.5/bin/../include/sm_32_atomic_functions.h"
	.file	23	"/Developer/NVIDIA/CUDA-5.5/bin/../include/sm_35_atomic_functions.h"
	.file	24	"/Developer/NVIDIA/CUDA-5.5/bin/../include/sm_20_intrinsics.h"
	.file	25	"/Developer/NVIDIA/CUDA-5.5/bin/../include/sm_30_intrinsics.h"
	.file	26	"/Developer/NVIDIA/CUDA-5.5/bin/../include/sm_32_intrinsics.h"
	.file	27	"/Developer/NVIDIA/CUDA-5.5/bin/../include/sm_35_intrinsics.h"
	.file	28	"/Developer/NVIDIA/CUDA-5.5/bin/../include/surface_functions.h"
	.file	29	"/Developer/NVIDIA/CUDA-5.5/bin/../include/texture_fetch_functions.h"
	.file	30	"/Developer/NVIDIA/CUDA-5.5/bin/../include/texture_indirect_functions.h"
	.file	31	"/Developer/NVIDIA/CUDA-5.5/bin/../include/surface_indirect_functions.h"
	.file	32	"/Developer/NVIDIA/CUDA-5.5/bin/../include/math_functions_dbl_ptx1.h"


	.entry rng (
		.param .u64 __cudaparm_rng_I,
		.param .s32 __cudaparm_rng_seed)
	{
	.reg .u16 %rh<4>;
	.reg .u32 %r<262>;
	.reg .u64 %rd<6>;
	.loc	13	8	0
$LDWbegin_rng:
	.loc	13	36	0
	cvt.s32.u16 	%r1, %ctaid.y;
	cvt.u16.u32 	%rh1, %r1;
	mov.u16 	%rh2, %ntid.y;
	mul.wide.u16 	%r2, %rh1, %rh2;
	ld.param.s32 	%r3, [__cudaparm_rng_seed];
	shl.b32 	%r4, %r3, 3;
	cvt.s32.u16 	%r5, %tid.y;
	add.u32 	%r6, %r5, %r2;
	cvt.u32.u16 	%r7, %nctaid.x;
	mul.lo.u32 	%r8, %r7, %r6;
	cvt.s32.u16 	%r9, %ctaid.x;
	add.u32 	%r10, %r9, %r8;
	cvt.u32.u16 	%r11, %ntid.x;
	mul.lo.u32 	%r12, %r11, %r10;
	cvt.s32.u16 	%r13, %tid.x;
	add.u32 	%r14, %r13, %r12;
	shl.b32 	%r15, %r14, 9;
	shl.b32 	%r16, %r14, 21;
	add.s32 	%r17, %r15, %r14;
	add.s32 	%r18, %r16, %r17;
	add.s32 	%r19, %r4, %r18;
	shr.s32 	%r20, %r19, 5;
	sub.s32 	%r21, %r20, 939442524;
	sub.s32 	%r22, %r19, 1640531527;
	shl.b32 	%r23, %r19, 4;
	sub.s32 	%r24, %r23, 1556008596;
	and.b32 	%r25, %r22, %r24;
	and.b32 	%r26, %r21, %r25;
	add.s32 	%r27, %r3, %r26;
	shl.b32 	%r28, %r14, 11;
	add.s32 	%r29, %r14, %r28;
	shl.b32 	%r30, %r14, 19;
	add.s32 	%r31, %r29, %r30;
	add.s32 	%r32, %r27, %r31;
	.loc	13	37	0
	shr.s32 	%r33, %r32, 5;
	sub.s32 	%r34, %r32, 1640531527;
	shl.b32 	%r35, %r32, 4;
	add.s32 	%r36, %r33, 2123724318;
	sub.s32 	%r37, %r35, 1383041155;
	and.b32 	%r38, %r34, %r37;
	and.b32 	%r39, %r36, %r38;
	add.s32 	%r40, %r39, %r19;
	.loc	13	36	0
	shr.s32 	%r41, %r40, 5;
	sub.s32 	%r42, %r41, 939442524;
	add.s32 	%r43, %r40, 1013904242;
	shl.b32 	%r44, %r40, 4;
	sub.s32 	%r45, %r44, 1556008596;
	and.b32 	%r46, %r43, %r45;
	and.b32 	%r47, %r42, %r46;
	add.s32 	%r48, %r32, %r47;
	.loc	13	37	0
	shr.s32 	%r49, %r48, 5;
	add.s32 	%r50, %r49, 2123724318;
	add.s32 	%r51, %r48, 1013904242;
	shl.b32 	%r52, %r48, 4;
	sub.s32 	%r53, %r52, 1383041155;
	and.b32 	%r54, %r51, %r53;
	and.b32 	%r55, %r50, %r54;
	add.s32 	%r56, %r40, %r55;
	.loc	13	36	0
	shr.s32 	%r57, %r56, 5;
	sub.s32 	%r58, %r57, 939442524;
	sub.s32 	%r59, %r56, 626627285;
	shl.b32 	%r60, %r56, 4;
	sub.s32 	%r61, %r60, 1556008596;
	and.b32 	%r62, %r59, %r61;
	and.b32 	%r63, %r58, %r62;
	add.s32 	%r64, %r48, %r63;
	.loc	13	37	0
	shr.s32 	%r65, %r64, 5;
	add.s32 	%r66, %r65, 2123724318;
	sub.s32 	%r67, %r64, 626627285;
	shl.b32 	%r68, %r64, 4;
	sub.s32 	%r69, %r68, 1383041155;
	and.b32 	%r70, %r67, %r69;
	and.b32 	%r71, %r66, %r70;
	add.s32 	%r72, %r56, %r71;
	.loc	13	36	0
	shr.s32 	%r73, %r72, 5;
	sub.s32 	%r74, %r73, 939442524;
	add.s32 	%r75, %r72, 2027808484;
	shl.b32 	%r76, %r72, 4;
	sub.s32 	%r77, %r76, 1556008596;
	and.b32 	%r78, %r75, %r77;
	and.b32 	%r79, %r74, %r78;
	add.s32 	%r80, %r64, %r79;
	.loc	13	37	0
	shr.s32 	%r81, %r80, 5;
	add.s32 	%r82, %r81, 2123724318;
	add.s32 	%r83, %r80, 2027808484;
	shl.b32 	%r84, %r80, 4;
	sub.s32 	%r85, %r84, 1383041155;
	and.b32 	%r86, %r83, %r85;
	and.b32 	%r87, %r82, %r86;
	add.s32 	%r88, %r72, %r87;
	.loc	13	36	0
	shr.s32 	%r89, %r88, 5;
	sub.s32 	%r90, %r89, 939442524;
	add.s32 	%r91, %r88, 387276957;
	shl.b32 	%r92, %r88, 4;
	sub.s32 	%r93, %r92, 1556008596;
	and.b32 	%r94, %r91, %r93;
	and.b32 	%r95, %r90, %r94;
	add.s32 	%r96, %r80, %r95;
	.loc	13	37	0
	shr.s32 	%r97, %r96, 5;
	add.s32 	%r98, %r97, 2123724318;
	add.s32 	%r99, %r96, 387276957;
	shl.b32 	%r100, %r96, 4;
	sub.s32 	%r101, %r100, 1383041155;
	and.b32 	%r102, %r99, %r101;
	and.b32 	%r103, %r98, %r102;
	add.s32 	%r104, %r88, %r103;
	.loc	13	36	0
	shr.s32 	%r105, %r104, 5;
	sub.s32 	%r106, %r105, 939442524;
	sub.s32 	%r107, %r104, 1253254570;
	shl.b32 	%r108, %r104, 4;
	sub.s32 	%r109, %r108, 1556008596;
	and.b32 	%r110, %r107, %r109;
	and.b32 	%r111, %r106, %r110;
	add.s32 	%r112, %r96, %r111;
	.loc	13	37	0
	shr.s32 	%r113, %r112, 5;
	add.s32 	%r114, %r113, 2123724318;
	sub.s32 	%r115, %r112, 1253254570;
	shl.b32 	%r116, %r112, 4;
	sub.s32 	%r117, %r116, 1383041155;
	and.b32 	%r118, %r115, %r117;
	and.b32 	%r119, %r114, %r118;
	add.s32 	%r120, %r104, %r119;
	.loc	13	36	0
	shr.s32 	%r121, %r120, 5;
	sub.s32 	%r122, %r121, 939442524;
	add.s32 	%r123, %r120, 1401181199;
	shl.b32 	%r124, %r120, 4;
	sub.s32 	%r125, %r124, 1556008596;
	and.b32 	%r126, %r123, %r125;
	and.b32 	%r127, %r122, %r126;
	add.s32 	%r128, %r112, %r127;
	.loc	13	37	0
	shr.s32 	%r129, %r128, 5;
	add.s32 	%r130, %r129, 2123724318;
	add.s32 	%r131, %r128, 1401181199;
	shl.b32 	%r132, %r128, 4;
	sub.s32 	%r133, %r132, 1383041155;
	and.b32 	%r134, %r131, %r133;
	and.b32 	%r135, %r130, %r134;
	add.s32 	%r136, %r120, %r135;
	.loc	13	36	0
	shr.s32 	%r137, %r136, 5;
	sub.s32 	%r138, %r137, 939442524;
	sub.s32 	%r139, %r136, 239350328;
	shl.b32 	%r140, %r136, 4;
	sub.s32 	%r141, %r140, 1556008596;
	and.b32 	%r142, %r139, %r141;
	and.b32 	%r143, %r138, %r142;
	add.s32 	%r144, %r128, %r143;
	.loc	13	37	0
	shr.s32 	%r145, %r144, 5;
	add.s32 	%r146, %r145, 2123724318;
	sub.s32 	%r147, %r144, 239350328;
	shl.b32 	%r148, %r144, 4;
	sub.s32 	%r149, %r148, 1383041155;
	and.b32 	%r150, %r147, %r149;
	and.b32 	%r151, %r146, %r150;
	add.s32 	%r152, %r136, %r151;
	.loc	13	36	0
	shr.s32 	%r153, %r152, 5;
	sub.s32 	%r154, %r153, 939442524;
	sub.s32 	%r155, %r152, 1879881855;
	shl.b32 	%r156, %r152, 4;
	sub.s32 	%r157, %r156, 1556008596;
	and.b32 	%r158, %r155, %r157;
	and.b32 	%r159, %r154, %r158;
	add.s32 	%r160, %r144, %r159;
	.loc	13	37	0
	shr.s32 	%r161, %r160, 5;
	add.s32 	%r162, %r161, 2123724318;
	sub.s32 	%r163, %r160, 1879881855;
	shl.b32 	%r164, %r160, 4;
	sub.s32 	%r165, %r164, 1383041155;
	and.b32 	%r166, %r163, %r165;
	and.b32 	%r167, %r162, %r166;
	add.s32 	%r168, %r152, %r167;
	.loc	13	36	0
	shr.s32 	%r169, %r168, 5;
	sub.s32 	%r170, %r169, 939442524;
	add.s32 	%r171, %r168, 774553914;
	shl.b32 	%r172, %r168, 4;
	sub.s32 	%r173, %r172, 1556008596;
	and.b32 	%r174, %r171, %r173;
	and.b32 	%r175, %r170, %r174;
	add.s32 	%r176, %r160, %r175;
	.loc	13	37	0
	shr.s32 	%r177, %r176, 5;
	add.s32 	%r178, %r177, 2123724318;
	add.s32 	%r179, %r176, 774553914;
	shl.b32 	%r180, %r176, 4;
	sub.s32 	%r181, %r180, 1383041155;
	and.b32 	%r182, %r179, %r181;
	and.b32 	%r183, %r178, %r182;
	add.s32 	%r184, %r168, %r183;
	.loc	13	36	0
	shr.s32 	%r185, %r184, 5;
	sub.s32 	%r186, %r185, 939442524;
	sub.s32 	%r187, %r184, 865977613;
	shl.b32 	%r188, %r184, 4;
	sub.s32 	%r189, %r188, 1556008596;
	and.b32 	%r190, %r187, %r189;
	and.b32 	%r191, %r186, %r190;
	add.s32 	%r192, %r176, %r191;
	.loc	13	37	0
	shr.s32 	%r193, %r192, 5;
	add.s32 	%r194, %r193, 2123724318;
	sub.s32 	%r195, %r192, 865977613;
	shl.b32 	%r196, %r192, 4;
	sub.s32 	%r197, %r196, 1383041155;
	and.b32 	%r198, %r195, %r197;
	and.b32 	%r199, %r194, %r198;
	add.s32 	%r200, %r184, %r199;
	.loc	13	36	0
	shr.s32 	%r201, %r200, 5;
	sub.s32 	%r202, %r201, 939442524;
	add.s32 	%r203, %r200, 1788458156;
	shl.b32 	%r204, %r200, 4;
	sub.s32 	%r205, %r204, 1556008596;
	and.b32 	%r206, %r203, %r205;
	and.b32 	%r207, %r202, %r206;
	add.s32 	%r208, %r192, %r207;
	.loc	13	37	0
	shr.s32 	%r209, %r208, 5;
	add.s32 	%r210, %r209, 2123724318;
	add.s32 	%r211, %r208, 1788458156;
	shl.b32 	%r212, %r208, 4;
	sub.s32 	%r213, %r212, 1383041155;
	and.b32 	%r214, %r211, %r213;
	and.b32 	%r215, %r210, %r214;
	add.s32 	%r216, %r200, %r215;
	.loc	13	36	0
	shr.s32 	%r217, %r216, 5;
	sub.s32 	%r218, %r217, 939442524;
	add.s32 	%r219, %r216, 147926629;
	shl.b32 	%r220, %r216, 4;
	sub.s32 	%r221, %r220, 1556008596;
	and.b32 	%r222, %r219, %r221;
	and.b32 	%r223, %r218, %r222;
	add.s32 	%r224, %r208, %r223;
	.loc	13	37	0
	shr.s32 	%r225, %r224, 5;
	add.s32 	%r226, %r225, 2123724318;
	add.s32 	%r227, %r224, 147926629;
	shl.b32 	%r228, %r224, 4;
	sub.s32 	%r229, %r228, 1383041155;
	and.b32 	%r230, %r227, %r229;
	and.b32 	%r231, %r226, %r230;
	add.s32 	%r232, %r216, %r231;
	.loc	13	36	0
	shr.s32 	%r233, %r232, 5;
	sub.s32 	%r234, %r233, 939442524;
	sub.s32 	%r235, %r232, 1492604898;
	shl.b32 	%r236, %r232, 4;
	sub.s32 	%r237, %r236, 1556008596;
	and.b32 	%r238, %r235, %r237;
	and.b32 	%r239, %r234, %r238;
	add.s32 	%r240, %r224, %r239;
	.loc	13	37	0
	shr.s32 	%r241, %r240, 5;
	add.s32 	%r242, %r241, 2123724318;
	sub.s32 	%r243, %r240, 1492604898;
	shl.b32 	%r244, %r240, 4;
	sub.s32 	%r245, %r244, 1383041155;
	and.b32 	%r246, %r243, %r245;
	and.b32 	%r247, %r242, %r246;
	add.s32 	%r248, %r232, %r247;
	.loc	13	36	0
	shr.s32 	%r249, %r248, 5;
	sub.s32 	%r250, %r249, 939442524;
	add.s32 	%r251, %r248, 1161830871;
	shl.b32 	%r252, %r248, 4;
	sub.s32 	%r253, %r252, 1556008596;
	and.b32 	%r254, %r251, %r253;
	and.b32 	%r255, %r250, %r254;
	add.s32 	%r256, %r240, %r255;
	.loc	13	43	0
	and.b32 	%r257, %r256, 255;
	ld.param.u64 	%rd1, [__cudaparm_rng_I];
	mul.lo.s32 	%r258, %r14, 4;
	cvt.s64.s32 	%rd2, %r258;
	mul.wide.s32 	%rd3, %r258, 4;
	add.u64 	%rd4, %rd1, %rd3;
	st.global.s32 	[%rd4+0], %r257;
	.loc	13	44	0
	st.global.s32 	[%rd4+4], %r257;
	.loc	13	45	0
	st.global.s32 	[%rd4+8], %r257;
	.loc	13	46	0
	shr.s32 	%r259, %r256, 8;
	and.b32 	%r260, %r259, 255;
	st.global.s32 	[%rd4+12], %r260;
	.loc	13	53	0
	exit;
$LDWend_rng:
	} // rng



// ===== COMPILED SASS (sm_100) =====

	.target	sm_100

	.elftype	@"ET_EXEC"


//--------------------- .note.nv.tkinfo           --------------------------
	.section	.note.nv.tkinfo,"",@"SHT_NOTE"
	.sectionflags	@"SHF_NOTE_NV_TKINFO"
	.tkinfo
        /*0018*/ 	.word	0x00000002
        /*0030*/ 	.string	""
        /*0030*/ 	.string	"ptxas"
        /*0030*/ 	.string	"Cuda compilation tools, release 13.0, V13.0.88"
        /*0030*/ 	.string	"Build cuda_13.0.r13.0/compiler.36424714_0"
        /*0030*/ 	.string	"-arch sm_100 "



//--------------------- .note.nv.cuinfo           --------------------------
	.section	.note.nv.cuinfo,"",@"SHT_NOTE"
	.sectionflags	@"SHF_NOTE_NV_CUINFO"
        /*0018*/ 	.short	0x0002
        /*001a*/ 	.short	0x000a
        /*001c*/ 	.short	0x0082
	.zero		2


//--------------------- .nv.info                  --------------------------
	.section	.nv.info,"",@"SHT_CUDA_INFO"
	.align	4


	//----- nvinfo : EIATTR_REGCOUNT
	.align		4
        /*0000*/ 	.byte	0x04, 0x2f
        /*0002*/ 	.short	(.L_1 - .L_0)
	.align		4
.L_0:
        /*0004*/ 	.word	index@(rng)
        /*0008*/ 	.word	0x0000000c


	//----- nvinfo : EIATTR_FRAME_SIZE
	.align		4
.L_1:
        /*000c*/ 	.byte	0x04, 0x11
        /*000e*/ 	.short	(.L_3 - .L_2)
	.align		4
.L_2:
        /*0010*/ 	.word	index@(rng)
        /*0014*/ 	.word	0x00000000


	//----- nvinfo : EIATTR_MIN_STACK_SIZE
	.align		4
.L_3:
        /*0018*/ 	.byte	0x04, 0x12
        /*001a*/ 	.short	(.L_5 - .L_4)
	.align		4
.L_4:
        /*001c*/ 	.word	index@(rng)
        /*0020*/ 	.word	0x00000000
.L_5:


//--------------------- .nv.compat                --------------------------
	.section	.nv.compat,"",@"SHT_CUDA_COMPAT_INFO"
	.align	4
        /*0000*/ 	.byte	0x02, 0x09, 0x00, 0x00, 0x02, 0x02, 0x01, 0x00, 0x02, 0x05, 0x05, 0x00, 0x03, 0x07, 0x01, 0x01
        /*0010*/ 	.byte	0x02, 0x03, 0x00, 0x00, 0x02, 0x06, 0x01, 0x00, 0x04, 0x0b, 0x08, 0x00, 0x09, 0x00, 0x00, 0x00
        /*0020*/ 	.byte	0x00, 0x00, 0x00, 0x00


//--------------------- .nv.info.rng              --------------------------
	.section	.nv.info.rng,"",@"SHT_CUDA_INFO"
	.sectionflags	@""
	.align	4


	//----- nvinfo : EIATTR_CUDA_API_VERSION
	.align		4
        /*0000*/ 	.byte	0x04, 0x37
        /*0002*/ 	.short	(.L_7 - .L_6)
.L_6:
        /*0004*/ 	.word	0x00000082


	//----- nvinfo : EIATTR_KPARAM_INFO
	.align		4
.L_7:
        /*0008*/ 	.byte	0x04, 0x17
        /*000a*/ 	.short	(.L_9 - .L_8)
.L_8:
        /*000c*/ 	.word	0x00000000
        /*0010*/ 	.short	0x0001
        /*0012*/ 	.short	0x0008
        /*0014*/ 	.byte	0x00, 0xf0, 0x11, 0x00


	//----- nvinfo : EIATTR_KPARAM_INFO
	.align		4
.L_9:
        /*0018*/ 	.byte	0x04, 0x17
        /*001a*/ 	.short	(.L_11 - .L_10)
.L_10:
        /*001c*/ 	.word	0x00000000
        /*0020*/ 	.short	0x0000
        /*0022*/ 	.short	0x0000
        /*0024*/ 	.byte	0x00, 0xf0, 0x21, 0x00


	//----- nvinfo : EIATTR_SPARSE_MMA_MASK
	.align		4
.L_11:
        /*0028*/ 	.byte	0x03, 0x50
        /*002a*/ 	.short	0x0000


	//----- nvinfo : EIATTR_MAXREG_COUNT
	.align		4
        /*002c*/ 	.byte	0x03, 0x1b
        /*002e*/ 	.short	0x00ff


	//----- nvinfo : EIATTR_MERCURY_ISA_VERSION
	.align		4
        /*0030*/ 	.byte	0x03, 0x5f
        /*0032*/ 	.short	0x0101


	//----- nvinfo : EIATTR_VRC_CTA_INIT_COUNT
	.align		4
        /*0034*/ 	.byte	0x02, 0x4a
	.zero		1
	.zero		1


	//----- nvinfo : EIATTR_EXIT_INSTR_OFFSETS
	.align		4
        /*0038*/ 	.byte	0x04, 0x1c
        /*003a*/ 	.short	(.L_13 - .L_12)


	//   ....[0]....
.L_12:
        /*003c*/ 	.word	0x00000b40


	//----- nvinfo : EIATTR_CBANK_PARAM_SIZE
	.align		4
.L_13:
        /*0040*/ 	.byte	0x03, 0x19
        /*0042*/ 	.short	0x000c


	//----- nvinfo : EIATTR_PARAM_CBANK
	.align		4
        /*0044*/ 	.byte	0x04, 0x0a
        /*0046*/ 	.short	(.L_15 - .L_14)
	.align		4
.L_14:
        /*0048*/ 	.word	index@(.nv.constant0.rng)
        /*004c*/ 	.short	0x0380
        /*004e*/ 	.short	0x000c


	//----- nvinfo : EIATTR_SW_WAR
	.align		4
.L_15:
        /*0050*/ 	.byte	0x04, 0x36
        /*0052*/ 	.short	(.L_17 - .L_16)
.L_16:
        /*0054*/ 	.word	0x00000008
.L_17:


//--------------------- .nv.callgraph             --------------------------
	.section	.nv.callgraph,"",@"SHT_CUDA_CALLGRAPH"
	.align	4
	.sectionentsize	8
	.align		4
        /*0000*/ 	.word	0x00000000
	.align		4
        /*0004*/ 	.word	0xffffffff
	.align		4
        /*0008*/ 	.word	0x00000000
	.align		4
        /*000c*/ 	.word	0xfffffffe
	.align		4
        /*0010*/ 	.word	0x00000000
	.align		4
        /*0014*/ 	.word	0xfffffffd
	.align		4
        /*0018*/ 	.word	0x00000000
	.align		4
        /*001c*/ 	.word	0xfffffffc


//--------------------- .text.rng                 --------------------------
	.section	.text.rng,"ax",@progbits
	.align	128
.text.rng:
        .type           rng,@function
        .size           rng,(.L_x_1 - rng)
        .other          rng,@"STO_CUDA_ENTRY STV_DEFAULT"
rng:
[----:B------:R-:W-:Y:S01]  /*0000*/  LDC R1, c[0x0][0x37c] ;  /* 0x0000df00ff017b82 */ /* 0x000fe20000000800 */
[----:B------:R-:W0:Y:S07]  /*0010*/  S2R R0, SR_TID.Y ;  /* 0x0000000000007919 */ /* 0x000e2e0000002200 */
[----:B------:R-:W1:Y:S01]  /*0020*/  S2UR UR4, SR_CTAID.Y ;  /* 0x00000000000479c3 */ /* 0x000e620000002600 */
[----:B------:R-:W2:Y:S01]  /*0030*/  S2R R3, SR_CTAID.X ;  /* 0x0000000000037919 */ /* 0x000ea20000002500 */
[----:B------:R-:W3:Y:S06]  /*0040*/  S2R R2, SR_TID.X ;  /* 0x0000000000027919 */ /* 0x000eec0000002100 */
[----:B------:R-:W4:Y:S01]  /*0050*/  LDC R5, c[0x0][0x364] ;  /* 0x0000d900ff057b82 */ /* 0x000f220000000800 */
[----:B------:R-:W5:Y:S01]  /*0060*/  LDCU UR5, c[0x0][0x370] ;  /* 0x00006e00ff0577ac */ /* 0x000f620008000800 */
[----:B------:R-:W2:Y:S06]  /*0070*/  LDCU UR6, c[0x0][0x360] ;  /* 0x00006c00ff0677ac */ /* 0x000eac0008000800 */
[----:B------:R-:W3:Y:S01]  /*0080*/  LDC R6, c[0x0][0x388] ;  /* 0x0000e200ff067b82 */ /* 0x000ee20000000800 */
[----:B-1----:R-:W-:-:S02]  /*0090*/  ULOP3.LUT UR4, UR4, 0xffff, URZ, 0xc0, !UPT ;  /* 0x0000ffff04047892 */ /* 0x002fc4000f8ec0ff */
[----:B-----5:R-:W-:Y:S01]  /*00a0*/  ULOP3.LUT UR5, UR5, 0xffff, URZ, 0xc0, !UPT ;  /* 0x0000ffff05057892 */ /* 0x020fe2000f8ec0ff */
[----:B0-----:R-:W-:Y:S02]  /*00b0*/  LOP3.LUT R0, R0, 0xffff, RZ, 0xc0, !PT ;  /* 0x0000ffff00007812 */ /* 0x001fe400078ec0ff */
[----:B----4-:R-:W-:Y:S02]  /*00c0*/  LOP3.LUT R5, R5, 0xffff, RZ, 0xc0, !PT ;  /* 0x0000ffff05057812 */ /* 0x010fe400078ec0ff */
[----:B--2---:R-:W-:-:S03]  /*00d0*/  LOP3.LUT R3, R3, 0xffff, RZ, 0xc0, !PT ;  /* 0x0000ffff03037812 */ /* 0x004fc600078ec0ff */
[----:B------:R-:W-:Y:S01]  /*00e0*/  IMAD R0, R5, UR4, R0 ;  /* 0x0000000405007c24 */ /* 0x000fe2000f8e0200 */
[----:B------:R-:W-:Y:S01]  /*00f0*/  ULOP3.LUT UR4, UR6, 0xffff, URZ, 0xc0, !UPT ;  /* 0x0000ffff06047892 */ /* 0x000fe2000f8ec0ff */
[----:B---3--:R-:W-:Y:S02]  /*0100*/  LOP3.LUT R5, R2, 0xffff, RZ, 0xc0, !PT ;  /* 0x0000ffff02057812 */ /* 0x008fe400078ec0ff */
[----:B------:R-:W-:-:S04]  /*0110*/  IMAD R0, R0, UR5, R3 ;  /* 0x0000000500007c24 */ /* 0x000fc8000f8e0203 */
[----:B------:R-:W-:-:S04]  /*0120*/  IMAD R0, R0, UR4, R5 ;  /* 0x0000000400007c24 */ /* 0x000fc8000f8e0205 */
[C-C-:B------:R-:W-:Y:S01]  /*0130*/  IMAD R3, R0.reuse, 0x200, R0.reuse ;  /* 0x0000020000037824 */ /* 0x140fe200078e0200 */
[----:B------:R-:W0:Y:S01]  /*0140*/  LDCU.64 UR4, c[0x0][0x358] ;  /* 0x00006b00ff0477ac */ /* 0x000e220008000a00 */
[C---:B------:R-:W-:Y:S02]  /*0150*/  IMAD R7, R0.reuse, 0x800, R0 ;  /* 0x0000080000077824 */ /* 0x040fe400078e0200 */
[C---:B------:R-:W-:Y:S02]  /*0160*/  IMAD R3, R0.reuse, 0x200000, R3 ;  /* 0x0020000000037824 */ /* 0x040fe400078e0203 */
[----:B------:R-:W-:Y:S02]  /*0170*/  IMAD R7, R0, 0x80000, R7 ;  /* 0x0008000000077824 */ /* 0x000fe400078e0207 */
[----:B------:R-:W-:-:S04]  /*0180*/  IMAD R3, R6, 0x8, R3 ;  /* 0x0000000806037824 */ /* 0x000fc800078e0203 */
[C---:B------:R-:W-:Y:S01]  /*0190*/  VIADD R5, R3.reuse, 0x9e3779b9 ;  /* 0x9e3779b903057836 */ /* 0x040fe20000000000 */
[C---:B------:R-:W-:Y:S02]  /*01a0*/  LEA.HI.SX32 R2, R3.reuse, 0xc8013ea4, 0x1b ;  /* 0xc8013ea403027811 */ /* 0x040fe400078fdaff */
[----:B------:R-:W-:-:S04]  /*01b0*/  LEA R4, R3, 0xa341316c, 0x4 ;  /* 0xa341316c03047811 */ /* 0x000fc800078e20ff */
[----:B------:R-:W-:-:S04]  /*01c0*/  LOP3.LUT R2, R2, R5, R4, 0x80, !PT ;  /* 0x0000000502027212 */ /* 0x000fc800078e8004 */
[----:B------:R-:W-:-:S04]  /*01d0*/  IADD3 R2, PT, PT, R7, R6, R2 ;  /* 0x0000000607027210 */ /* 0x000fc80007ffe002 */
[C---:B------:R-:W-:Y:S01]  /*01e0*/  LEA.HI.SX32 R5, R2.reuse, 0x7e95761e, 0x1b ;  /* 0x7e95761e02057811 */ /* 0x040fe200078fdaff */
[C---:B------:R-:W-:Y:S01]  /*01f0*/  VIADD R4, R2.reuse, 0x9e3779b9 ;  /* 0x9e3779b902047836 */ /* 0x040fe20000000000 */
[----:B------:R-:W-:-:S04]  /*0200*/  LEA R6, R2, 0xad90777d, 0x4 ;  /* 0xad90777d02067811 */ /* 0x000fc800078e20ff */
[----:B------:R-:W-:-:S05]  /*0210*/  LOP3.LUT R4, R5, R4, R6, 0x80, !PT ;  /* 0x0000000405047212 */ /* 0x000fca00078e8006 */
[----:B------:R-:W-:-:S04]  /*0220*/  IMAD.IADD R4, R3, 0x1, R4 ;  /* 0x0000000103047824 */ /* 0x000fc800078e0204 */
[C---:B------:R-:W-:Y:S01]  /*0230*/  VIADD R6, R4.reuse, 0x3c6ef372 ;  /* 0x3c6ef37204067836 */ /* 0x040fe20000000000 */
[C---:B------:R-:W-:Y:S02]  /*0240*/  LEA.HI.SX32 R3, R4.reuse, 0xc8013ea4, 0x1b ;  /* 0xc8013ea404037811 */ /* 0x040fe400078fdaff */
        /* <DEDUP_REMOVED lines=122> */
[----:B------:R-:W-:Y:S02]  /*09f0*/  IMAD.IADD R5, R2, 0x1, R3 ;  /* 0x0000000102057824 */ /* 0x000fe400078e0203 */
[----:B------:R-:W1:Y:S02]  /*0a00*/  LDC.64 R2, c[0x0][0x380] ;  /* 0x0000e000ff027b82 */ /* 0x000e640000000a00 */
        /* <DEDUP_REMOVED lines=8> */
[----:B------:R-:W-:Y:S01]  /*0a90*/  LOP3.LUT R4, R4, R9, R7, 0x80, !PT ;  /* 0x0000000904047212 */ /* 0x000fe200078e8007 */
[----:B------:R-:W-:-:S04]  /*0aa0*/  IMAD.SHL.U32 R7, R0, 0x4, RZ ;  /* 0x0000000400077824 */ /* 0x000fc800078e00ff */
[----:B------:R-:W-:Y:S02]  /*0ab0*/  IMAD.IADD R4, R5, 0x1, R4 ;  /* 0x0000000105047824 */ /* 0x000fe400078e0204 */
[----:B-1----:R-:W-:-:S03]  /*0ac0*/  IMAD.WIDE R2, R7, 0x4, R2 ;  /* 0x0000000407027825 */ /* 0x002fc600078e0202 */
[----:B------:R-:W-:Y:S02]  /*0ad0*/  SHF.R.S32.HI R0, RZ, 0x8, R4 ;  /* 0x00000008ff007819 */ /* 0x000fe40000011404 */
[----:B------:R-:W-:Y:S02]  /*0ae0*/  LOP3.LUT R5, R4, 0xff, RZ, 0xc0, !PT ;  /* 0x000000ff04057812 */ /* 0x000fe400078ec0ff */
[----:B------:R-:W-:-:S03]  /*0af0*/  LOP3.LUT R7, R0, 0xff, RZ, 0xc0, !PT ;  /* 0x000000ff00077812 */ /* 0x000fc600078ec0ff */
[----:B0-----:R-:W-:Y:S04]  /*0b00*/  STG.E desc[UR4][R2.64], R5 ;  /* 0x0000000502007986 */ /* 0x001fe8000c101904 */
[----:B------:R-:W-:Y:S04]  /*0b10*/  STG.E desc[UR4][R2.64+0x4], R5 ;  /* 0x0000040502007986 */ /* 0x000fe8000c101904 */
[----:B------:R-:W-:Y:S04]  /*0b20*/  STG.E desc[UR4][R2.64+0x8], R5 ;  /* 0x0000080502007986 */ /* 0x000fe8000c101904 */
[----:B------:R-:W-:Y:S01]  /*0b30*/  STG.E desc[UR4][R2.64+0xc], R7 ;  /* 0x00000c0702007986 */ /* 0x000fe2000c101904 */
[----:B------:R-:W-:Y:S05]  /*0b40*/  EXIT ;  /* 0x000000000000794d */ /* 0x000fea0003800000 */
.L_x_0:
[----:B------:R-:W-:-:S00]  /*0b50*/  BRA `(.L_x_0) ;  /* 0xfffffffc00fc7947 */ /* 0x000fc0000383ffff */
[----:B------:R-:W-:-:S00]  /*0b60*/  NOP ;  /* 0x0000000000007918 */ /* 0x000fc00000000000 */
        /* <DEDUP_REMOVED lines=9> */
.L_x_1:


//--------------------- .nv.shared.reserved.0     --------------------------
	.section	.nv.shared.reserved.0,"aw",@nobits
	.weak		__nv_reservedSMEM_offset_0_alias
	.size		__nv_reservedSMEM_offset_0_alias, 0, 64
	.other		__nv_reservedSMEM_offset_0_alias,@"STO_CUDA_RESERVED_SHARED STV_DEFAULT"
__nv_reservedSMEM_offset_0_alias:
	.zero		0
	.zero		64


//--------------------- .nv.constant0.rng         --------------------------
	.section	.nv.constant0.rng,"a",@progbits
	.sectionflags	@""
	.align	4
.nv.constant0.rng:
	.zero		908


//--------------------- SYMBOLS --------------------------

	.type		.nv.reservedSmem.offset0,@object
	.size		.nv.reservedSmem.offset0,0x4
